//
// Generated by NVIDIA NVVM Compiler
//
// Compiler Build ID: CL-36424714
// Cuda compilation tools, release 13.0, V13.0.88
// Based on NVVM 20.0.0
//

.version 9.0
.target sm_100
.address_size 64

	// .globl	_Z27transform_trajectory_kerneliiiiPKfS0_S0_Pf
.global .align 4 .b8 __cudart_i2opi_f[24] = {65, 144, 67, 60, 153, 149, 98, 219, 192, 221, 52, 245, 209, 87, 39, 252, 41, 21, 68, 78, 110, 131, 249, 162};

.visible .entry _Z27transform_trajectory_kerneliiiiPKfS0_S0_Pf(
	.param .u32 _Z27transform_trajectory_kerneliiiiPKfS0_S0_Pf_param_0,
	.param .u32 _Z27transform_trajectory_kerneliiiiPKfS0_S0_Pf_param_1,
	.param .u32 _Z27transform_trajectory_kerneliiiiPKfS0_S0_Pf_param_2,
	.param .u32 _Z27transform_trajectory_kerneliiiiPKfS0_S0_Pf_param_3,
	.param .u64 .ptr .align 1 _Z27transform_trajectory_kerneliiiiPKfS0_S0_Pf_param_4,
	.param .u64 .ptr .align 1 _Z27transform_trajectory_kerneliiiiPKfS0_S0_Pf_param_5,
	.param .u64 .ptr .align 1 _Z27transform_trajectory_kerneliiiiPKfS0_S0_Pf_param_6,
	.param .u64 .ptr .align 1 _Z27transform_trajectory_kerneliiiiPKfS0_S0_Pf_param_7
)
{
	.local .align 4 .b8 	__local_depot0[28];
	.reg .b64 	%SP;
	.reg .b64 	%SPL;
	.reg .pred 	%p<20>;
	.reg .b32 	%r<96>;
	.reg .b32 	%f<75>;
	.reg .b64 	%rd<56>;
	.reg .b64 	%fd<5>;

	mov.u64 	%SPL, __local_depot0;
	ld.param.u32 	%r31, [_Z27transform_trajectory_kerneliiiiPKfS0_S0_Pf_param_0];
	ld.param.u32 	%r33, [_Z27transform_trajectory_kerneliiiiPKfS0_S0_Pf_param_1];
	ld.param.u32 	%r34, [_Z27transform_trajectory_kerneliiiiPKfS0_S0_Pf_param_2];
	ld.param.u32 	%r32, [_Z27transform_trajectory_kerneliiiiPKfS0_S0_Pf_param_3];
	ld.param.u64 	%rd15, [_Z27transform_trajectory_kerneliiiiPKfS0_S0_Pf_param_4];
	ld.param.u64 	%rd17, [_Z27transform_trajectory_kerneliiiiPKfS0_S0_Pf_param_6];
	add.u64 	%rd1, %SPL, 0;
	add.u64 	%rd2, %SPL, 0;
	mov.u32 	%r35, %ctaid.x;
	mov.u32 	%r36, %ntid.x;
	mov.u32 	%r37, %tid.x;
	mad.lo.s32 	%r1, %r35, %r36, %r37;
	mul.lo.s32 	%r2, %r34, %r33;
	setp.ge.s32 	%p1, %r1, %r2;
	@%p1 bra 	$L__BB0_20;
	cvta.to.global.u64 	%rd21, %rd15;
	mul.lo.s32 	%r38, %r32, %r1;
	mul.wide.s32 	%rd22, %r38, 4;
	add.s64 	%rd3, %rd21, %rd22;
	setp.lt.s32 	%p2, %r31, 1;
	@%p2 bra 	$L__BB0_20;
	ld.global.f32 	%f1, [%rd3];
	ld.global.f32 	%f2, [%rd3+4];
	ld.global.f32 	%f3, [%rd3+8];
	ld.global.f32 	%f4, [%rd3+12];
	ld.global.f32 	%f5, [%rd3+16];
	ld.global.f32 	%f6, [%rd3+20];
	ld.global.f32 	%f7, [%rd3+24];
	ld.global.f32 	%f8, [%rd3+28];
	ld.global.f32 	%f9, [%rd3+32];
	ld.global.f32 	%f10, [%rd3+36];
	cvta.to.global.u64 	%rd4, %rd17;
	mov.b32 	%r87, 0;
	mov.u64 	%rd38, __cudart_i2opi_f;
$L__BB0_3:
	ld.param.u64 	%rd50, [_Z27transform_trajectory_kerneliiiiPKfS0_S0_Pf_param_5];
	mul.lo.s32 	%r40, %r87, 3;
	cvta.to.global.u64 	%rd23, %rd50;
	mul.wide.u32 	%rd24, %r40, 4;
	add.s64 	%rd25, %rd23, %rd24;
	ld.global.f32 	%f11, [%rd25];
	ld.global.f32 	%f12, [%rd25+4];
	ld.global.f32 	%f13, [%rd25+8];
	mul.wide.u32 	%rd26, %r87, 4;
	add.s64 	%rd27, %rd4, %rd26;
	ld.global.f32 	%f14, [%rd27];
	mul.f32 	%f24, %f14, 0f3F22F983;
	cvt.rni.s32.f32 	%r95, %f24;
	cvt.rn.f32.s32 	%f25, %r95;
	fma.rn.f32 	%f26, %f25, 0fBFC90FDA, %f14;
	fma.rn.f32 	%f27, %f25, 0fB3A22168, %f26;
	fma.rn.f32 	%f74, %f25, 0fA7C234C5, %f27;
	abs.f32 	%f16, %f14;
	setp.ltu.f32 	%p3, %f16, 0f47CE4780;
	mov.u32 	%r91, %r95;
	mov.f32 	%f73, %f74;
	@%p3 bra 	$L__BB0_11;
	setp.neu.f32 	%p4, %f16, 0f7F800000;
	@%p4 bra 	$L__BB0_6;
	mov.f32 	%f30, 0f00000000;
	mul.rn.f32 	%f73, %f14, %f30;
	mov.b32 	%r91, 0;
	bra.uni 	$L__BB0_11;
$L__BB0_6:
	mov.b32 	%r5, %f14;
	mov.b64 	%rd54, 0;
	mov.b32 	%r88, 0;
	mov.u64 	%rd52, __cudart_i2opi_f;
	mov.u64 	%rd53, %rd2;
$L__BB0_7:
	.pragma "nounroll";
	ld.global.nc.u32 	%r42, [%rd52];
	shl.b32 	%r43, %r5, 8;
	or.b32  	%r44, %r43, -2147483648;
	mad.wide.u32 	%rd30, %r42, %r44, %rd54;
	shr.u64 	%rd54, %rd30, 32;
	st.local.u32 	[%rd53], %rd30;
	add.s32 	%r88, %r88, 1;
	add.s64 	%rd53, %rd53, 4;
	add.s64 	%rd52, %rd52, 4;
	setp.ne.s32 	%p5, %r88, 6;
	@%p5 bra 	$L__BB0_7;
	shr.u32 	%r45, %r5, 23;
	st.local.u32 	[%rd2+24], %rd54;
	and.b32  	%r8, %r45, 31;
	and.b32  	%r46, %r45, 224;
	add.s32 	%r47, %r46, -128;
	shr.u32 	%r48, %r47, 5;
	mul.wide.u32 	%rd31, %r48, 4;
	sub.s64 	%rd11, %rd2, %rd31;
	ld.local.u32 	%r89, [%rd11+24];
	ld.local.u32 	%r90, [%rd11+20];
	setp.eq.s32 	%p6, %r8, 0;
	@%p6 bra 	$L__BB0_10;
	shf.l.wrap.b32 	%r89, %r90, %r89, %r8;
	ld.local.u32 	%r49, [%rd11+16];
	shf.l.wrap.b32 	%r90, %r49, %r90, %r8;
$L__BB0_10:
	shr.u32 	%r50, %r89, 30;
	shf.l.wrap.b32 	%r51, %r90, %r89, 2;
	shl.b32 	%r52, %r90, 2;
	shr.u32 	%r53, %r51, 31;
	add.s32 	%r54, %r53, %r50;
	neg.s32 	%r55, %r54;
	setp.lt.s32 	%p7, %r5, 0;
	selp.b32 	%r91, %r55, %r54, %p7;
	xor.b32  	%r56, %r51, %r5;
	shr.s32 	%r57, %r51, 31;
	xor.b32  	%r58, %r57, %r51;
	xor.b32  	%r59, %r57, %r52;
	cvt.u64.u32 	%rd32, %r58;
	shl.b64 	%rd33, %rd32, 32;
	cvt.u64.u32 	%rd34, %r59;
	or.b64  	%rd35, %rd33, %rd34;
	cvt.rn.f64.s64 	%fd1, %rd35;
	mul.f64 	%fd2, %fd1, 0d3BF921FB54442D19;
	cvt.rn.f32.f64 	%f28, %fd2;
	neg.f32 	%f29, %f28;
	setp.lt.s32 	%p8, %r56, 0;
	selp.f32 	%f73, %f29, %f28, %p8;
$L__BB0_11:
	setp.ltu.f32 	%p9, %f16, 0f47CE4780;
	add.s32 	%r61, %r91, 1;
	mul.rn.f32 	%f31, %f73, %f73;
	and.b32  	%r62, %r91, 1;
	setp.eq.b32 	%p10, %r62, 1;
	selp.f32 	%f32, %f73, 0f3F800000, %p10;
	fma.rn.f32 	%f33, %f31, %f32, 0f00000000;
	fma.rn.f32 	%f34, %f31, 0f37CBAC00, 0fBAB607ED;
	selp.f32 	%f35, 0fB94D4153, %f34, %p10;
	selp.f32 	%f36, 0f3C0885E4, 0f3D2AAABB, %p10;
	fma.rn.f32 	%f37, %f35, %f31, %f36;
	selp.f32 	%f38, 0fBE2AAAA8, 0fBEFFFFFF, %p10;
	fma.rn.f32 	%f39, %f37, %f31, %f38;
	fma.rn.f32 	%f40, %f39, %f33, %f32;
	and.b32  	%r63, %r61, 2;
	setp.eq.s32 	%p11, %r63, 0;
	mov.f32 	%f41, 0f00000000;
	sub.f32 	%f42, %f41, %f40;
	selp.f32 	%f20, %f40, %f42, %p11;
	@%p9 bra 	$L__BB0_19;
	setp.neu.f32 	%p12, %f16, 0f7F800000;
	@%p12 bra 	$L__BB0_14;
	mov.f32 	%f45, 0f00000000;
	mul.rn.f32 	%f74, %f14, %f45;
	mov.b32 	%r95, 0;
	bra.uni 	$L__BB0_19;
$L__BB0_14:
	mov.b32 	%r17, %f14;
	shl.b32 	%r65, %r17, 8;
	or.b32  	%r18, %r65, -2147483648;
	mov.b64 	%rd55, 0;
	mov.b32 	%r92, 0;
$L__BB0_15:
	.pragma "nounroll";
	mul.wide.u32 	%rd37, %r92, 4;
	add.s64 	%rd39, %rd38, %rd37;
	ld.global.nc.u32 	%r66, [%rd39];
	mad.wide.u32 	%rd40, %r66, %r18, %rd55;
	shr.u64 	%rd55, %rd40, 32;
	add.s64 	%rd41, %rd1, %rd37;
	st.local.u32 	[%rd41], %rd40;
	add.s32 	%r92, %r92, 1;
	setp.ne.s32 	%p13, %r92, 6;
	@%p13 bra 	$L__BB0_15;
	shr.u32 	%r67, %r17, 23;
	st.local.u32 	[%rd1+24], %rd55;
	and.b32  	%r21, %r67, 31;
	and.b32  	%r68, %r67, 224;
	add.s32 	%r69, %r68, -128;
	shr.u32 	%r70, %r69, 5;
	mul.wide.u32 	%rd42, %r70, 4;
	sub.s64 	%rd14, %rd1, %rd42;
	ld.local.u32 	%r93, [%rd14+24];
	ld.local.u32 	%r94, [%rd14+20];
	setp.eq.s32 	%p14, %r21, 0;
	@%p14 bra 	$L__BB0_18;
	shf.l.wrap.b32 	%r93, %r94, %r93, %r21;
	ld.local.u32 	%r71, [%rd14+16];
	shf.l.wrap.b32 	%r94, %r71, %r94, %r21;
$L__BB0_18:
	shr.u32 	%r72, %r93, 30;
	shf.l.wrap.b32 	%r73, %r94, %r93, 2;
	shl.b32 	%r74, %r94, 2;
	shr.u32 	%r75, %r73, 31;
	add.s32 	%r76, %r75, %r72;
	neg.s32 	%r77, %r76;
	setp.lt.s32 	%p15, %r17, 0;
	selp.b32 	%r95, %r77, %r76, %p15;
	xor.b32  	%r78, %r73, %r17;
	shr.s32 	%r79, %r73, 31;
	xor.b32  	%r80, %r79, %r73;
	xor.b32  	%r81, %r79, %r74;
	cvt.u64.u32 	%rd43, %r80;
	shl.b64 	%rd44, %rd43, 32;
	cvt.u64.u32 	%rd45, %r81;
	or.b64  	%rd46, %rd44, %rd45;
	cvt.rn.f64.s64 	%fd3, %rd46;
	mul.f64 	%fd4, %fd3, 0d3BF921FB54442D19;
	cvt.rn.f32.f64 	%f43, %fd4;
	neg.f32 	%f44, %f43;
	setp.lt.s32 	%p16, %r78, 0;
	selp.f32 	%f74, %f44, %f43, %p16;
$L__BB0_19:
	ld.param.u64 	%rd51, [_Z27transform_trajectory_kerneliiiiPKfS0_S0_Pf_param_7];
	mul.rn.f32 	%f46, %f74, %f74;
	and.b32  	%r83, %r95, 1;
	setp.eq.b32 	%p17, %r83, 1;
	selp.f32 	%f47, 0f3F800000, %f74, %p17;
	fma.rn.f32 	%f48, %f46, %f47, 0f00000000;
	fma.rn.f32 	%f49, %f46, 0f37CBAC00, 0fBAB607ED;
	selp.f32 	%f50, %f49, 0fB94D4153, %p17;
	selp.f32 	%f51, 0f3D2AAABB, 0f3C0885E4, %p17;
	fma.rn.f32 	%f52, %f50, %f46, %f51;
	selp.f32 	%f53, 0fBEFFFFFF, 0fBE2AAAA8, %p17;
	fma.rn.f32 	%f54, %f52, %f46, %f53;
	fma.rn.f32 	%f55, %f54, %f48, %f47;
	and.b32  	%r84, %r95, 2;
	setp.eq.s32 	%p18, %r84, 0;
	mov.f32 	%f56, 0f00000000;
	sub.f32 	%f57, %f56, %f55;
	selp.f32 	%f58, %f55, %f57, %p18;
	sub.f32 	%f59, %f1, %f11;
	mul.f32 	%f60, %f59, %f20;
	sub.f32 	%f61, %f2, %f12;
	mul.f32 	%f62, %f61, %f58;
	sub.f32 	%f63, %f60, %f62;
	mul.f32 	%f64, %f59, %f58;
	fma.rn.f32 	%f65, %f61, %f20, %f64;
	sub.f32 	%f66, %f3, %f13;
	sub.f32 	%f67, %f7, %f14;
	mul.f32 	%f68, %f8, %f20;
	mul.f32 	%f69, %f9, %f58;
	sub.f32 	%f70, %f68, %f69;
	mul.f32 	%f71, %f8, %f58;
	fma.rn.f32 	%f72, %f9, %f20, %f71;
	mad.lo.s32 	%r85, %r2, %r87, %r1;
	mul.lo.s32 	%r86, %r85, %r32;
	cvta.to.global.u64 	%rd47, %rd51;
	mul.wide.s32 	%rd48, %r86, 4;
	add.s64 	%rd49, %rd47, %rd48;
	st.global.f32 	[%rd49], %f63;
	st.global.f32 	[%rd49+4], %f65;
	st.global.f32 	[%rd49+8], %f66;
	st.global.f32 	[%rd49+12], %f4;
	st.global.f32 	[%rd49+16], %f5;
	st.global.f32 	[%rd49+20], %f6;
	st.global.f32 	[%rd49+24], %f67;
	st.global.f32 	[%rd49+28], %f70;
	st.global.f32 	[%rd49+32], %f72;
	st.global.f32 	[%rd49+36], %f10;
	add.s32 	%r87, %r87, 1;
	setp.ne.s32 	%p19, %r87, %r31;
	@%p19 bra 	$L__BB0_3;
$L__BB0_20:
	ret;

}
	// .globl	_Z23extract_last_pos_kerneliiiiPKfPf
.visible .entry _Z23extract_last_pos_kerneliiiiPKfPf(
	.param .u32 _Z23extract_last_pos_kerneliiiiPKfPf_param_0,
	.param .u32 _Z23extract_last_pos_kerneliiiiPKfPf_param_1,
	.param .u32 _Z23extract_last_pos_kerneliiiiPKfPf_param_2,
	.param .u32 _Z23extract_last_pos_kerneliiiiPKfPf_param_3,
	.param .u64 .ptr .align 1 _Z23extract_last_pos_kerneliiiiPKfPf_param_4,
	.param .u64 .ptr .align 1 _Z23extract_last_pos_kerneliiiiPKfPf_param_5
)
{
	.reg .pred 	%p<4>;
	.reg .b32 	%r<24>;
	.reg .b32 	%f<4>;
	.reg .b64 	%rd<11>;

	ld.param.u32 	%r6, [_Z23extract_last_pos_kerneliiiiPKfPf_param_0];
	ld.param.u32 	%r3, [_Z23extract_last_pos_kerneliiiiPKfPf_param_1];
	ld.param.u32 	%r7, [_Z23extract_last_pos_kerneliiiiPKfPf_param_2];
	ld.param.u32 	%r5, [_Z23extract_last_pos_kerneliiiiPKfPf_param_3];
	ld.param.u64 	%rd1, [_Z23extract_last_pos_kerneliiiiPKfPf_param_4];
	ld.param.u64 	%rd2, [_Z23extract_last_pos_kerneliiiiPKfPf_param_5];
	mov.u32 	%r8, %ctaid.x;
	mov.u32 	%r9, %ntid.x;
	mov.u32 	%r10, %tid.x;
	mad.lo.s32 	%r1, %r8, %r9, %r10;
	mov.u32 	%r11, %ctaid.z;
	mov.u32 	%r12, %ntid.z;
	mov.u32 	%r13, %tid.z;
	mad.lo.s32 	%r14, %r11, %r12, %r13;
	setp.ge.s32 	%p1, %r1, %r6;
	add.s32 	%r15, %r7, -1;
	setp.ne.s32 	%p2, %r14, %r15;
	or.pred  	%p3, %p1, %p2;
	@%p3 bra 	$L__BB1_2;
	cvta.to.global.u64 	%rd3, %rd2;
	cvta.to.global.u64 	%rd4, %rd1;
	mov.u32 	%r16, %tid.y;
	mov.u32 	%r17, %ntid.y;
	mov.u32 	%r18, %ctaid.y;
	mad.lo.s32 	%r19, %r18, %r17, %r16;
	mad.lo.s32 	%r20, %r3, %r1, %r19;
	mad.lo.s32 	%r21, %r20, %r7, %r14;
	mul.wide.s32 	%rd5, %r20, 4;
	add.s64 	%rd6, %rd3, %rd5;
	mov.b32 	%r22, 0;
	st.global.u32 	[%rd6], %r22;
	mul.lo.s32 	%r23, %r21, %r5;
	mul.wide.s32 	%rd7, %r23, 4;
	add.s64 	%rd8, %rd4, %rd7;
	ld.global.f32 	%f1, [%rd8];
	mul.wide.s32 	%rd9, %r20, 8;
	add.s64 	%rd10, %rd6, %rd9;
	st.global.f32 	[%rd10], %f1;
	ld.global.f32 	%f2, [%rd8+4];
	st.global.f32 	[%rd10+4], %f2;
	ld.global.f32 	%f3, [%rd8+8];
	st.global.f32 	[%rd10+8], %f3;
$L__BB1_2:
	ret;

}


// ===== COMPILED SASS (sm_100) =====

	.target	sm_100

	.elftype	@"ET_EXEC"


//--------------------- .note.nv.tkinfo           --------------------------
	.section	.note.nv.tkinfo,"",@"SHT_NOTE"
	.sectionflags	@"SHF_NOTE_NV_TKINFO"
	.tkinfo
        /*0018*/ 	.word	0x00000002
        /*0030*/ 	.string	""
        /*0030*/ 	.string	"ptxas"
        /*0030*/ 	.string	"Cuda compilation tools, release 13.0, V13.0.88"
        /*0030*/ 	.string	"Build cuda_13.0.r13.0/compiler.36424714_0"
        /*0030*/ 	.string	"-arch sm_100 -m 64 "



//--------------------- .note.nv.cuinfo           --------------------------
	.section	.note.nv.cuinfo,"",@"SHT_NOTE"
	.sectionflags	@"SHF_NOTE_NV_CUINFO"
        /*0018*/ 	.short	0x0002
        /*001a*/ 	.short	0x0064
        /*001c*/ 	.short	0x0082
	.zero		2


//--------------------- .nv.info                  --------------------------
	.section	.nv.info,"",@"SHT_CUDA_INFO"
	.align	4


	//----- nvinfo : EIATTR_REGCOUNT
	.align		4
        /*0000*/ 	.byte	0x04, 0x2f
        /*0002*/ 	.short	(.L_2 - .L_1)
	.align		4
.L_1:
        /*0004*/ 	.word	index@(_Z27transform_trajectory_kerneliiiiPKfS0_S0_Pf)
        /*0008*/ 	.word	0x0000001c


	//----- nvinfo : EIATTR_FRAME_SIZE
	.align		4
.L_2:
        /*000c*/ 	.byte	0x04, 0x11
        /*000e*/ 	.short	(.L_4 - .L_3)
	.align		4
.L_3:
        /*0010*/ 	.word	index@(_Z27transform_trajectory_kerneliiiiPKfS0_S0_Pf)
        /*0014*/ 	.word	0x00000000


	//----- nvinfo : EIATTR_REGCOUNT
	.align		4
.L_4:
        /*0018*/ 	.byte	0x04, 0x2f
        /*001a*/ 	.short	(.L_6 - .L_5)
	.align		4
.L_5:
        /*001c*/ 	.word	index@(_Z23extract_last_pos_kerneliiiiPKfPf)
        /*0020*/ 	.word	0x00000010


	//----- nvinfo : EIATTR_FRAME_SIZE
	.align		4
.L_6:
        /*0024*/ 	.byte	0x04, 0x11
        /*0026*/ 	.short	(.L_8 - .L_7)
	.align		4
.L_7:
        /*0028*/ 	.word	index@(_Z23extract_last_pos_kerneliiiiPKfPf)
        /*002c*/ 	.word	0x00000000


	//----- nvinfo : EIATTR_MIN_STACK_SIZE
	.align		4
.L_8:
        /*0030*/ 	.byte	0x04, 0x12
        /*0032*/ 	.short	(.L_10 - .L_9)
	.align		4
.L_9:
        /*0034*/ 	.word	index@(_Z23extract_last_pos_kerneliiiiPKfPf)
        /*0038*/ 	.word	0x00000000


	//----- nvinfo : EIATTR_MIN_STACK_SIZE
	.align		4
.L_10:
        /*003c*/ 	.byte	0x04, 0x12
        /*003e*/ 	.short	(.L_12 - .L_11)
	.align		4
.L_11:
        /*0040*/ 	.word	index@(_Z27transform_trajectory_kerneliiiiPKfS0_S0_Pf)
        /*0044*/ 	.word	0x00000000
.L_12:


//--------------------- .nv.compat                --------------------------
	.section	.nv.compat,"",@"SHT_CUDA_COMPAT_INFO"
	.align	4
        /*0000*/ 	.byte	0x02, 0x09, 0x00, 0x00, 0x02, 0x02, 0x01, 0x00, 0x02, 0x05, 0x05, 0x00, 0x03, 0x07, 0x01, 0x01
        /*0010*/ 	.byte	0x02, 0x03, 0x00, 0x00, 0x02, 0x06, 0x01, 0x00, 0x04, 0x0b, 0x08, 0x00, 0x01, 0x00, 0x00, 0x00
        /*0020*/ 	.byte	0x00, 0x00, 0x00, 0x00


//--------------------- .nv.info._Z23extract_last_pos_kerneliiiiPKfPf --------------------------
	.section	.nv.info._Z23extract_last_pos_kerneliiiiPKfPf,"",@"SHT_CUDA_INFO"
	.sectionflags	@""
	.align	4


	//----- nvinfo : EIATTR_CUDA_API_VERSION
	.align		4
        /*0000*/ 	.byte	0x04, 0x37
        /*0002*/ 	.short	(.L_14 - .L_13)
.L_13:
        /*0004*/ 	.word	0x00000082


	//----- nvinfo : EIATTR_KPARAM_INFO
	.align		4
.L_14:
        /*0008*/ 	.byte	0x04, 0x17
        /*000a*/ 	.short	(.L_16 - .L_15)
.L_15:
        /*000c*/ 	.word	0x00000000
        /*0010*/ 	.short	0x0005
        /*0012*/ 	.short	0x0018
        /*0014*/ 	.byte	0x00, 0xf5, 0x21, 0x00


	//----- nvinfo : EIATTR_KPARAM_INFO
	.align		4
.L_16:
        /*0018*/ 	.byte	0x04, 0x17
        /*001a*/ 	.short	(.L_18 - .L_17)
.L_17:
        /*001c*/ 	.word	0x00000000
        /*0020*/ 	.short	0x0004
        /*0022*/ 	.short	0x0010
        /*0024*/ 	.byte	0x00, 0xf5, 0x21, 0x00


	//----- nvinfo : EIATTR_KPARAM_INFO
	.align		4
.L_18:
        /*0028*/ 	.byte	0x04, 0x17
        /*002a*/ 	.short	(.L_20 - .L_19)
.L_19:
        /*002c*/ 	.word	0x00000000
        /*0030*/ 	.short	0x0003
        /*0032*/ 	.short	0x000c
        /*0034*/ 	.byte	0x00, 0xf0, 0x11, 0x00


	//----- nvinfo : EIATTR_KPARAM_INFO
	.align		4
.L_20:
        /*0038*/ 	.byte	0x04, 0x17
        /*003a*/ 	.short	(.L_22 - .L_21)
.L_21:
        /*003c*/ 	.word	0x00000000
        /*0040*/ 	.short	0x0002
        /*0042*/ 	.short	0x0008
        /*0044*/ 	.byte	0x00, 0xf0, 0x11, 0x00


	//----- nvinfo : EIATTR_KPARAM_INFO
	.align		4
.L_22:
        /*0048*/ 	.byte	0x04, 0x17
        /*004a*/ 	.short	(.L_24 - .L_23)
.L_23:
        /*004c*/ 	.word	0x00000000
        /*0050*/ 	.short	0x0001
        /*0052*/ 	.short	0x0004
        /*0054*/ 	.byte	0x00, 0xf0, 0x11, 0x00


	//----- nvinfo : EIATTR_KPARAM_INFO
	.align		4
.L_24:
        /*0058*/ 	.byte	0x04, 0x17
        /*005a*/ 	.short	(.L_26 - .L_25)
.L_25:
        /*005c*/ 	.word	0x00000000
        /*0060*/ 	.short	0x0000
        /*0062*/ 	.short	0x0000
        /*0064*/ 	.byte	0x00, 0xf0, 0x11, 0x00


	//----- nvinfo : EIATTR_SPARSE_MMA_MASK
	.align		4
.L_26:
        /*0068*/ 	.byte	0x03, 0x50
        /*006a*/ 	.short	0x0000


	//----- nvinfo : EIATTR_MAXREG_COUNT
	.align		4
        /*006c*/ 	.byte	0x03, 0x1b
        /*006e*/ 	.short	0x00ff


	//----- nvinfo : EIATTR_MERCURY_ISA_VERSION
	.align		4
        /*0070*/ 	.byte	0x03, 0x5f
        /*0072*/ 	.short	0x0101


	//----- nvinfo : EIATTR_VRC_CTA_INIT_COUNT
	.align		4
        /*0074*/ 	.byte	0x02, 0x4a
	.zero		1
	.zero		1


	//----- nvinfo : EIATTR_EXIT_INSTR_OFFSETS
	.align		4
        /*0078*/ 	.byte	0x04, 0x1c
        /*007a*/ 	.short	(.L_28 - .L_27)


	//   ....[0]....
.L_27:
        /*007c*/ 	.word	0x000000e0


	//   ....[1]....
        /*0080*/ 	.word	0x00000250


	//----- nvinfo : EIATTR_CBANK_PARAM_SIZE
	.align		4
.L_28:
        /*0084*/ 	.byte	0x03, 0x19
        /*0086*/ 	.short	0x0020


	//----- nvinfo : EIATTR_PARAM_CBANK
	.align		4
        /*0088*/ 	.byte	0x04, 0x0a
        /*008a*/ 	.short	(.L_30 - .L_29)
	.align		4
.L_29:
        /*008c*/ 	.word	index@(.nv.constant0._Z23extract_last_pos_kerneliiiiPKfPf)
        /*0090*/ 	.short	0x0380
        /*0092*/ 	.short	0x0020


	//----- nvinfo : EIATTR_SW_WAR
	.align		4
.L_30:
        /*0094*/ 	.byte	0x04, 0x36
        /*0096*/ 	.short	(.L_32 - .L_31)
.L_31:
        /*0098*/ 	.word	0x00000008
.L_32:


//--------------------- .nv.info._Z27transform_trajectory_kerneliiiiPKfS0_S0_Pf --------------------------
	.section	.nv.info._Z27transform_trajectory_kerneliiiiPKfS0_S0_Pf,"",@"SHT_CUDA_INFO"
	.sectionflags	@""
	.align	4


	//----- nvinfo : EIATTR_CUDA_API_VERSION
	.align		4
        /*0000*/ 	.byte	0x04, 0x37
        /*0002*/ 	.short	(.L_34 - .L_33)
.L_33:
        /*0004*/ 	.word	0x00000082


	//----- nvinfo : EIATTR_KPARAM_INFO
	.align		4
.L_34:
        /*0008*/ 	.byte	0x04, 0x17
        /*000a*/ 	.short	(.L_36 - .L_35)
.L_35:
        /*000c*/ 	.word	0x00000000
        /*0010*/ 	.short	0x0007
        /*0012*/ 	.short	0x0028
        /*0014*/ 	.byte	0x00, 0xf5, 0x21, 0x00


	//----- nvinfo : EIATTR_KPARAM_INFO
	.align		4
.L_36:
        /*0018*/ 	.byte	0x04, 0x17
        /*001a*/ 	.short	(.L_38 - .L_37)
.L_37:
        /*001c*/ 	.word	0x00000000
        /*0020*/ 	.short	0x0006
        /*0022*/ 	.short	0x0020
        /*0024*/ 	.byte	0x00, 0xf5, 0x21, 0x00


	//----- nvinfo : EIATTR_KPARAM_INFO
	.align		4
.L_38:
        /*0028*/ 	.byte	0x04, 0x17
        /*002a*/ 	.short	(.L_40 - .L_39)
.L_39:
        /*002c*/ 	.word	0x00000000
        /*0030*/ 	.short	0x0005
        /*0032*/ 	.short	0x0018
        /*0034*/ 	.byte	0x00, 0xf5, 0x21, 0x00


	//----- nvinfo : EIATTR_KPARAM_INFO
	.align		4
.L_40:
        /*0038*/ 	.byte	0x04, 0x17
        /*003a*/ 	.short	(.L_42 - .L_41)
.L_41:
        /*003c*/ 	.word	0x00000000
        /*0040*/ 	.short	0x0004
        /*0042*/ 	.short	0x0010
        /*0044*/ 	.byte	0x00, 0xf5, 0x21, 0x00


	//----- nvinfo : EIATTR_KPARAM_INFO
	.align		4
.L_42:
        /*0048*/ 	.byte	0x04, 0x17
        /*004a*/ 	.short	(.L_44 - .L_43)
.L_43:
        /*004c*/ 	.word	0x00000000
        /*0050*/ 	.short	0x0003
        /*0052*/ 	.short	0x000c
        /*0054*/ 	.byte	0x00, 0xf0, 0x11, 0x00


	//----- nvinfo : EIATTR_KPARAM_INFO
	.align		4
.L_44:
        /*0058*/ 	.byte	0x04, 0x17
        /*005a*/ 	.short	(.L_46 - .L_45)
.L_45:
        /*005c*/ 	.word	0x00000000
        /*0060*/ 	.short	0x0002
        /*0062*/ 	.short	0x0008
        /*0064*/ 	.byte	0x00, 0xf0, 0x11, 0x00


	//----- nvinfo : EIATTR_KPARAM_INFO
	.align		4
.L_46:
        /*0068*/ 	.byte	0x04, 0x17
        /*006a*/ 	.short	(.L_48 - .L_47)
.L_47:
        /*006c*/ 	.word	0x00000000
        /*0070*/ 	.short	0x0001
        /*0072*/ 	.short	0x0004
        /*0074*/ 	.byte	0x00, 0xf0, 0x11, 0x00


	//----- nvinfo : EIATTR_KPARAM_INFO
	.align		4
.L_48:
        /*0078*/ 	.byte	0x04, 0x17
        /*007a*/ 	.short	(.L_50 - .L_49)
.L_49:
        /*007c*/ 	.word	0x00000000
        /*0080*/ 	.short	0x0000
        /*0082*/ 	.short	0x0000
        /*0084*/ 	.byte	0x00, 0xf0, 0x11, 0x00


	//----- nvinfo : EIATTR_SPARSE_MMA_MASK
	.align		4
.L_50:
        /*0088*/ 	.byte	0x03, 0x50
        /*008a*/ 	.short	0x0000


	//----- nvinfo : EIATTR_MAXREG_COUNT
	.align		4
        /*008c*/ 	.byte	0x03, 0x1b
        /*008e*/ 	.short	0x00ff


	//----- nvinfo : EIATTR_MERCURY_ISA_VERSION
	.align		4
        /*0090*/ 	.byte	0x03, 0x5f
        /*0092*/ 	.short	0x0101


	//----- nvinfo : EIATTR_VRC_CTA_INIT_COUNT
	.align		4
        /*0094*/ 	.byte	0x02, 0x4a
	.zero		1
	.zero		1


	//----- nvinfo : EIATTR_EXIT_INSTR_OFFSETS
	.align		4
        /*0098*/ 	.byte	0x04, 0x1c
        /*009a*/ 	.short	(.L_52 - .L_51)


	//   ....[0]....
.L_51:
        /*009c*/ 	.word	0x00000090


	//   ....[1]....
        /*00a0*/ 	.word	0x000000f0


	//   ....[2]....
        /*00a4*/ 	.word	0x000013f0


	//----- nvinfo : EIATTR_CBANK_PARAM_SIZE
	.align		4
.L_52:
        /*00a8*/ 	.byte	0x03, 0x19
        /*00aa*/ 	.short	0x0030


	//----- nvinfo : EIATTR_PARAM_CBANK
	.align		4
        /*00ac*/ 	.byte	0x04, 0x0a
        /*00ae*/ 	.short	(.L_54 - .L_53)
	.align		4
.L_53:
        /*00b0*/ 	.word	index@(.nv.constant0._Z27transform_trajectory_kerneliiiiPKfS0_S0_Pf)
        /*00b4*/ 	.short	0x0380
        /*00b6*/ 	.short	0x0030


	//----- nvinfo : EIATTR_SW_WAR
	.align		4
.L_54:
        /*00b8*/ 	.byte	0x04, 0x36
        /*00ba*/ 	.short	(.L_56 - .L_55)
.L_55:
        /*00bc*/ 	.word	0x00000008
.L_56:


//--------------------- .nv.callgraph             --------------------------
	.section	.nv.callgraph,"",@"SHT_CUDA_CALLGRAPH"
	.align	4
	.sectionentsize	8
	.align		4
        /*0000*/ 	.word	0x00000000
	.align		4
        /*0004*/ 	.word	0xffffffff
	.align		4
        /*0008*/ 	.word	0x00000000
	.align		4
        /*000c*/ 	.word	0xfffffffe
	.align		4
        /*0010*/ 	.word	0x00000000
	.align		4
        /*0014*/ 	.word	0xfffffffd
	.align		4
        /*0018*/ 	.word	0x00000000
	.align		4
        /*001c*/ 	.word	0xfffffffc


//--------------------- .nv.constant4             --------------------------
	.section	.nv.constant4,"a",@progbits
	.align	8
	.align		8
.nv.constant4:
        /*0000*/ 	.dword	__cudart_i2opi_f


//--------------------- .text._Z23extract_last_pos_kerneliiiiPKfPf --------------------------
	.section	.text._Z23extract_last_pos_kerneliiiiPKfPf,"ax",@progbits
	.align	128
        .global         _Z23extract_last_pos_kerneliiiiPKfPf
        .type           _Z23extract_last_pos_kerneliiiiPKfPf,@function
        .size           _Z23extract_last_pos_kerneliiiiPKfPf,(.L_x_9 - _Z23extract_last_pos_kerneliiiiPKfPf)
        .other          _Z23extract_last_pos_kerneliiiiPKfPf,@"STO_CUDA_ENTRY STV_DEFAULT"
_Z23extract_last_pos_kerneliiiiPKfPf:
.text._Z23extract_last_pos_kerneliiiiPKfPf:
[----:B------:R-:W-:Y:S01]  /*0000*/  LDC R1, c[0x0][0x37c] ;  /* 0x0000df00ff017b82 */ /* 0x000fe20000000800 */
[----:B------:R-:W0:Y:S07]  /*0010*/  S2R R5, SR_TID.Z ;  /* 0x0000000000057919 */ /* 0x000e2e0000002300 */
[----:B------:R-:W1:Y:S01]  /*0020*/  LDC R0, c[0x0][0x360] ;  /* 0x0000d800ff007b82 */ /* 0x000e620000000800 */
[----:B------:R-:W2:Y:S01]  /*0030*/  LDCU UR7, c[0x0][0x388] ;  /* 0x00007100ff0777ac */ /* 0x000ea20008000800 */
[----:B------:R-:W1:Y:S01]  /*0040*/  S2R R3, SR_TID.X ;  /* 0x0000000000037919 */ /* 0x000e620000002100 */
[----:B------:R-:W3:Y:S05]  /*0050*/  LDCU UR8, c[0x0][0x380] ;  /* 0x00007000ff0877ac */ /* 0x000eea0008000800 */
[----:B------:R-:W0:Y:S08]  /*0060*/  S2UR UR6, SR_CTAID.Z ;  /* 0x00000000000679c3 */ /* 0x000e300000002700 */
[----:B------:R-:W0:Y:S01]  /*0070*/  LDC R6, c[0x0][0x368] ;  /* 0x0000da00ff067b82 */ /* 0x000e220000000800 */
[----:B--2---:R-:W-:-:S07]  /*0080*/  UIADD3 UR4, UPT, UPT, UR7, -0x1, URZ ;  /* 0xffffffff07047890 */ /* 0x004fce000fffe0ff */
[----:B------:R-:W1:Y:S01]  /*0090*/  S2UR UR5, SR_CTAID.X ;  /* 0x00000000000579c3 */ /* 0x000e620000002500 */
[----:B0-----:R-:W-:-:S05]  /*00a0*/  IMAD R6, R6, UR6, R5 ;  /* 0x0000000606067c24 */ /* 0x001fca000f8e0205 */
[----:B------:R-:W-:Y:S01]  /*00b0*/  ISETP.NE.AND P0, PT, R6, UR4, PT ;  /* 0x0000000406007c0c */ /* 0x000fe2000bf05270 */
[----:B-1----:R-:W-:-:S05]  /*00c0*/  IMAD R0, R0, UR5, R3 ;  /* 0x0000000500007c24 */ /* 0x002fca000f8e0203 */
[----:B---3--:R-:W-:-:S13]  /*00d0*/  ISETP.GE.OR P0, PT, R0, UR8, P0 ;  /* 0x0000000800007c0c */ /* 0x008fda0008706670 */
[----:B------:R-:W-:Y:S05]  /*00e0*/  @P0 EXIT ;  /* 0x000000000000094d */ /* 0x000fea0003800000 */
[----:B------:R-:W0:Y:S01]  /*00f0*/  S2R R7, SR_TID.Y ;  /* 0x0000000000077919 */ /* 0x000e220000002200 */
[----:B------:R-:W0:Y:S01]  /*0100*/  LDCU UR4, c[0x0][0x364] ;  /* 0x00006c80ff0477ac */ /* 0x000e220008000800 */
[----:B------:R-:W1:Y:S01]  /*0110*/  LDC.64 R2, c[0x0][0x398] ;  /* 0x0000e600ff027b82 */ /* 0x000e620000000a00 */
[----:B------:R-:W0:Y:S01]  /*0120*/  S2R R8, SR_CTAID.Y ;  /* 0x0000000000087919 */ /* 0x000e220000002600 */
[----:B------:R-:W2:Y:S01]  /*0130*/  LDCU UR6, c[0x0][0x384] ;  /* 0x00007080ff0677ac */ /* 0x000ea20008000800 */
[----:B------:R-:W3:Y:S05]  /*0140*/  LDCU UR8, c[0x0][0x38c] ;  /* 0x00007180ff0877ac */ /* 0x000eea0008000800 */
[----:B------:R-:W4:Y:S01]  /*0150*/  LDC.64 R4, c[0x0][0x390] ;  /* 0x0000e400ff047b82 */ /* 0x000f220000000a00 */
[----:B0-----:R-:W-:Y:S01]  /*0160*/  IMAD R7, R8, UR4, R7 ;  /* 0x0000000408077c24 */ /* 0x001fe2000f8e0207 */
[----:B------:R-:W0:Y:S03]  /*0170*/  LDCU.64 UR4, c[0x0][0x358] ;  /* 0x00006b00ff0477ac */ /* 0x000e260008000a00 */
[----:B--2---:R-:W-:-:S04]  /*0180*/  IMAD R7, R0, UR6, R7 ;  /* 0x0000000600077c24 */ /* 0x004fc8000f8e0207 */
[C---:B------:R-:W-:Y:S02]  /*0190*/  IMAD R6, R7.reuse, UR7, R6 ;  /* 0x0000000707067c24 */ /* 0x040fe4000f8e0206 */
[----:B-1----:R-:W-:-:S04]  /*01a0*/  IMAD.WIDE R2, R7, 0x4, R2 ;  /* 0x0000000407027825 */ /* 0x002fc800078e0202 */
[----:B---3--:R-:W-:-:S04]  /*01b0*/  IMAD R9, R6, UR8, RZ ;  /* 0x0000000806097c24 */ /* 0x008fc8000f8e02ff */
[----:B----4-:R-:W-:Y:S01]  /*01c0*/  IMAD.WIDE R4, R9, 0x4, R4 ;  /* 0x0000000409047825 */ /* 0x010fe200078e0204 */
[----:B0-----:R-:W-:Y:S04]  /*01d0*/  STG.E desc[UR4][R2.64], RZ ;  /* 0x000000ff02007986 */ /* 0x001fe8000c101904 */
[----:B------:R-:W2:Y:S01]  /*01e0*/  LDG.E R9, desc[UR4][R4.64] ;  /* 0x0000000404097981 */ /* 0x000ea2000c1e1900 */
[----:B------:R-:W-:-:S05]  /*01f0*/  IMAD.WIDE R6, R7, 0x8, R2 ;  /* 0x0000000807067825 */ /* 0x000fca00078e0202 */
[----:B--2---:R-:W-:Y:S04]  /*0200*/  STG.E desc[UR4][R6.64], R9 ;  /* 0x0000000906007986 */ /* 0x004fe8000c101904 */
[----:B------:R-:W2:Y:S04]  /*0210*/  LDG.E R11, desc[UR4][R4.64+0x4] ;  /* 0x00000404040b7981 */ /* 0x000ea8000c1e1900 */
[----:B--2---:R-:W-:Y:S04]  /*0220*/  STG.E desc[UR4][R6.64+0x4], R11 ;  /* 0x0000040b06007986 */ /* 0x004fe8000c101904 */
[----:B------:R-:W2:Y:S04]  /*0230*/  LDG.E R13, desc[UR4][R4.64+0x8] ;  /* 0x00000804040d7981 */ /* 0x000ea8000c1e1900 */
[----:B--2---:R-:W-:Y:S01]  /*0240*/  STG.E desc[UR4][R6.64+0x8], R13 ;  /* 0x0000080d06007986 */ /* 0x004fe2000c101904 */
[----:B------:R-:W-:Y:S05]  /*0250*/  EXIT ;  /* 0x000000000000794d */ /* 0x000fea0003800000 */
.L_x_0:
[----:B------:R-:W-:-:S00]  /*0260*/  BRA `(.L_x_0) ;  /* 0xfffffffc00fc7947 */ /* 0x000fc0000383ffff */
[----:B------:R-:W-:-:S00]  /*0270*/  NOP ;  /* 0x0000000000007918 */ /* 0x000fc00000000000 */
        /* <DEDUP_REMOVED lines=8> */
.L_x_9:


//--------------------- .text._Z27transform_trajectory_kerneliiiiPKfS0_S0_Pf --------------------------
	.section	.text._Z27transform_trajectory_kerneliiiiPKfS0_S0_Pf,"ax",@progbits
	.align	128
        .global         _Z27transform_trajectory_kerneliiiiPKfS0_S0_Pf
        .type           _Z27transform_trajectory_kerneliiiiPKfS0_S0_Pf,@function
        .size           _Z27transform_trajectory_kerneliiiiPKfS0_S0_Pf,(.L_x_10 - _Z27transform_trajectory_kerneliiiiPKfS0_S0_Pf)
        .other          _Z27transform_trajectory_kerneliiiiPKfS0_S0_Pf,@"STO_CUDA_ENTRY STV_DEFAULT"
_Z27transform_trajectory_kerneliiiiPKfS0_S0_Pf:
.text._Z27transform_trajectory_kerneliiiiPKfS0_S0_Pf:
[----:B------:R-:W-:Y:S01]  /*0000*/  LDC R1, c[0x0][0x37c] ;  /* 0x0000df00ff017b82 */ /* 0x000fe20000000800 */
[----:B------:R-:W0:Y:S07]  /*0010*/  S2R R3, SR_TID.X ;  /* 0x0000000000037919 */ /* 0x000e2e0000002100 */
[----:B------:R-:W0:Y:S01]  /*0020*/  S2UR UR5, SR_CTAID.X ;  /* 0x00000000000579c3 */ /* 0x000e220000002500 */
[----:B------:R-:W1:Y:S01]  /*0030*/  LDCU UR9, c[0x0][0x388] ;  /* 0x00007100ff0977ac */ /* 0x000e620008000800 */
[----:B------:R-:W1:Y:S06]  /*0040*/  LDCU UR4, c[0x0][0x384] ;  /* 0x00007080ff0477ac */ /* 0x000e6c0008000800 */
[----:B------:R-:W0:Y:S01]  /*0050*/  LDC R4, c[0x0][0x360] ;  /* 0x0000d800ff047b82 */ /* 0x000e220000000800 */
[----:B-1----:R-:W-:Y:S01]  /*0060*/  UIMAD UR9, UR9, UR4, URZ ;  /* 0x00000004090972a4 */ /* 0x002fe2000f8e02ff */
[----:B0-----:R-:W-:-:S05]  /*0070*/  IMAD R4, R4, UR5, R3 ;  /* 0x0000000504047c24 */ /* 0x001fca000f8e0203 */
[----:B------:R-:W-:-:S13]  /*0080*/  ISETP.GE.AND P0, PT, R4, UR9, PT ;  /* 0x0000000904007c0c */ /* 0x000fda000bf06270 */
[----:B------:R-:W-:Y:S05]  /*0090*/  @P0 EXIT ;  /* 0x000000000000094d */ /* 0x000fea0003800000 */
[----:B------:R-:W0:Y:S01]  /*00a0*/  LDC R0, c[0x0][0x380] ;  /* 0x0000e000ff007b82 */ /* 0x000e220000000800 */
[----:B------:R-:W1:Y:S07]  /*00b0*/  LDCU UR4, c[0x0][0x38c] ;  /* 0x00007180ff0477ac */ /* 0x000e6e0008000800 */
[----:B------:R-:W2:Y:S01]  /*00c0*/  LDC.64 R2, c[0x0][0x390] ;  /* 0x0000e400ff027b82 */ /* 0x000ea20000000a00 */
[----:B-1----:R-:W-:Y:S01]  /*00d0*/  IMAD R5, R4, UR4, RZ ;  /* 0x0000000404057c24 */ /* 0x002fe2000f8e02ff */
[----:B0-----:R-:W-:-:S13]  /*00e0*/  ISETP.GE.AND P0, PT, R0, 0x1, PT ;  /* 0x000000010000780c */ /* 0x001fda0003f06270 */
[----:B--2---:R-:W-:Y:S05]  /*00f0*/  @!P0 EXIT ;  /* 0x000000000000894d */ /* 0x004fea0003800000 */
[----:B------:R-:W0:Y:S01]  /*0100*/  LDCU.64 UR14, c[0x0][0x358] ;  /* 0x00006b00ff0e77ac */ /* 0x000e220008000a00 */
[----:B------:R-:W-:-:S05]  /*0110*/  IMAD.WIDE R2, R5, 0x4, R2 ;  /* 0x0000000405027825 */ /* 0x000fca00078e0202 */
[----:B0-----:R0:W5:Y:S04]  /*0120*/  LDG.E R5, desc[UR14][R2.64] ;  /* 0x0000000e02057981 */ /* 0x001168000c1e1900 */
[----:B------:R0:W5:Y:S04]  /*0130*/  LDG.E R6, desc[UR14][R2.64+0x4] ;  /* 0x0000040e02067981 */ /* 0x000168000c1e1900 */
[----:B------:R0:W5:Y:S04]  /*0140*/  LDG.E R7, desc[UR14][R2.64+0x8] ;  /* 0x0000080e02077981 */ /* 0x000168000c1e1900 */
[----:B------:R0:W5:Y:S04]  /*0150*/  LDG.E R8, desc[UR14][R2.64+0xc] ;  /* 0x00000c0e02087981 */ /* 0x000168000c1e1900 */
[----:B------:R0:W5:Y:S04]  /*0160*/  LDG.E R9, desc[UR14][R2.64+0x10] ;  /* 0x0000100e02097981 */ /* 0x000168000c1e1900 */
[----:B------:R0:W5:Y:S04]  /*0170*/  LDG.E R10, desc[UR14][R2.64+0x14] ;  /* 0x0000140e020a7981 */ /* 0x000168000c1e1900 */
[----:B------:R0:W5:Y:S04]  /*0180*/  LDG.E R11, desc[UR14][R2.64+0x18] ;  /* 0x0000180e020b7981 */ /* 0x000168000c1e1900 */
[----:B------:R0:W5:Y:S04]  /*0190*/  LDG.E R12, desc[UR14][R2.64+0x1c] ;  /* 0x00001c0e020c7981 */ /* 0x000168000c1e1900 */
[----:B------:R0:W5:Y:S04]  /*01a0*/  LDG.E R13, desc[UR14][R2.64+0x20] ;  /* 0x0000200e020d7981 */ /* 0x000168000c1e1900 */
[----:B------:R0:W5:Y:S01]  /*01b0*/  LDG.E R14, desc[UR14][R2.64+0x24] ;  /* 0x0000240e020e7981 */ /* 0x000162000c1e1900 */
[----:B------:R-:W-:-:S05]  /*01c0*/  UMOV UR4, URZ ;  /* 0x000000ff00047c82 */ /* 0x000fca0008000000 */
.L_x_7:
[----:B-1----:R-:W1:Y:S02]  /*01d0*/  LDCU.64 UR6, c[0x0][0x3a0] ;  /* 0x00007400ff0677ac */ /* 0x002e640008000a00 */
[----:B-1----:R-:W-:-:S06]  /*01e0*/  UIMAD.WIDE.U32 UR6, UR4, 0x4, UR6 ;  /* 0x00000004040678a5 */ /* 0x002fcc000f8e0006 */
[----:B------:R-:W-:Y:S02]  /*01f0*/  MOV R20, UR6 ;  /* 0x0000000600147c02 */ /* 0x000fe40008000f00 */
[----:B------:R-:W-:-:S03]  /*0200*/  MOV R21, UR7 ;  /* 0x0000000700157c02 */ /* 0x000fc60008000f00 */
[----:B------:R-:W1:Y:S02]  /*0210*/  LDCU.64 UR6, c[0x0][0x398] ;  /* 0x00007300ff0677ac */ /* 0x000e640008000a00 */
[----:B------:R2:W3:Y:S01]  /*0220*/  LDG.E R20, desc[UR14][R20.64] ;  /* 0x0000000e14147981 */ /* 0x0004e2000c1e1900 */
[----:B------:R-:W-:Y:S01]  /*0230*/  UIMAD UR5, UR4, 0x3, URZ ;  /* 0x00000003040578a4 */ /* 0x000fe2000f8e02ff */
[----:B--2---:R-:W-:-:S03]  /*0240*/  HFMA2 R21, -RZ, RZ, 1.9462890625, 0.000479221343994140625 ;  /* 0x3fc90fdaff157431 */ /* 0x004fc600000001ff */
[----:B-1----:R-:W-:-:S06]  /*0250*/  UIMAD.WIDE.U32 UR6, UR5, 0x4, UR6 ;  /* 0x00000004050678a5 */ /* 0x002fcc000f8e0006 */
[----:B------:R-:W-:Y:S01]  /*0260*/  IMAD.U32 R18, RZ, RZ, UR6 ;  /* 0x00000006ff127e24 */ /* 0x000fe2000f8e00ff */
[----:B------:R-:W-:Y:S01]  /*0270*/  MOV R19, UR7 ;  /* 0x0000000700137c02 */ /* 0x000fe20008000f00 */
[----:B0-----:R-:W-:Y:S01]  /*0280*/  IMAD.U32 R2, RZ, RZ, UR6 ;  /* 0x00000006ff027e24 */ /* 0x001fe2000f8e00ff */
[----:B------:R-:W-:Y:S01]  /*0290*/  MOV R16, UR6 ;  /* 0x0000000600107c02 */ /* 0x000fe20008000f00 */
[----:B------:R-:W-:Y:S01]  /*02a0*/  IMAD.U32 R17, RZ, RZ, UR7 ;  /* 0x00000007ff117e24 */ /* 0x000fe2000f8e00ff */
[----:B------:R-:W-:Y:S01]  /*02b0*/  MOV R3, UR7 ;  /* 0x0000000700037c02 */ /* 0x000fe20008000f00 */
[----:B-----5:R0:W5:Y:S04]  /*02c0*/  LDG.E R18, desc[UR14][R18.64] ;  /* 0x0000000e12127981 */ /* 0x020168000c1e1900 */
[----:B------:R-:W5:Y:S04]  /*02d0*/  LDG.E R15, desc[UR14][R2.64+0x4] ;  /* 0x0000040e020f7981 */ /* 0x000f68000c1e1900 */
[----:B------:R1:W5:Y:S01]  /*02e0*/  LDG.E R16, desc[UR14][R16.64+0x8] ;  /* 0x0000080e10107981 */ /* 0x000362000c1e1900 */
[----:B---3--:R-:W-:-:S13]  /*02f0*/  R2UR UR22, R20 ;  /* 0x00000000141672ca */ /* 0x008fda00000e0000 */
[----:B------:R-:W-:Y:S01]  /*0300*/  MOV R0, UR22 ;  /* 0x0000001600007c02 */ /* 0x000fe20008000f00 */
[----:B------:R-:W-:-:S04]  /*0310*/  IMAD.U32 R22, RZ, RZ, UR22 ;  /* 0x00000016ff167e24 */ /* 0x000fc8000f8e00ff */
[----:B------:R-:W-:Y:S01]  /*0320*/  FMUL R0, R0, 0.63661974668502807617 ;  /* 0x3f22f98300007820 */ /* 0x000fe20000400000 */
[----:B------:R-:W-:-:S05]  /*0330*/  FSETP.GE.AND P0, PT, |R22|, 105615, PT ;  /* 0x47ce47801600780b */ /* 0x000fca0003f06200 */
[----:B------:R-:W2:Y:S02]  /*0340*/  F2I.NTZ R0, R0 ;  /* 0x0000000000007305 */ /* 0x000ea40000203100 */
[----:B--2---:R-:W-:-:S05]  /*0350*/  I2FP.F32.S32 R20, R0 ;  /* 0x0000000000147245 */ /* 0x004fca0000201400 */
[----:B------:R-:W-:-:S04]  /*0360*/  FFMA R21, R20, -R21, UR22 ;  /* 0x0000001614157e23 */ /* 0x000fc80008000815 */
[----:B------:R-:W-:-:S04]  /*0370*/  FFMA R21, R20, -7.5497894158615963534e-08, R21 ;  /* 0xb3a2216814157823 */ /* 0x000fc80000000015 */
[----:B0-----:R-:W-:Y:S01]  /*0380*/  FFMA R19, R20, -5.3903029534742383927e-15, R21 ;  /* 0xa7c234c514137823 */ /* 0x001fe20000000015 */
[----:B------:R-:W-:-:S04]  /*0390*/  MOV R20, R0 ;  /* 0x0000000000147202 */ /* 0x000fc80000000f00 */
[----:B-1----:R-:W-:Y:S01]  /*03a0*/  MOV R17, R19 ;  /* 0x0000001300117202 */ /* 0x002fe20000000f00 */
[----:B------:R-:W-:Y:S06]  /*03b0*/  @!P0 BRA `(.L_x_1) ;  /* 0x0000000400808947 */ /* 0x000fec0003800000 */
[----:B------:R-:W-:-:S05]  /*03c0*/  IMAD.U32 R0, RZ, RZ, UR22 ;  /* 0x00000016ff007e24 */ /* 0x000fca000f8e00ff */
[----:B------:R-:W-:-:S13]  /*03d0*/  FSETP.NEU.AND P0, PT, |R0|, +INF , PT ;  /* 0x7f8000000000780b */ /* 0x000fda0003f0d200 */
[----:B------:R-:W-:Y:S01]  /*03e0*/  @!P0 FMUL R17, RZ, UR22 ;  /* 0x00000016ff118c20 */ /* 0x000fe20008400000 */
[----:B------:R-:W-:Y:S01]  /*03f0*/  @!P0 MOV R0, RZ ;  /* 0x000000ff00008202 */ /* 0x000fe20000000f00 */
[----:B------:R-:W-:Y:S06]  /*0400*/  @!P0 BRA `(.L_x_1) ;  /* 0x00000004006c8947 */ /* 0x000fec0003800000 */
[----:B------:R-:W-:Y:S01]  /*0410*/  USHF.L.U32 UR5, UR22, 0x8, URZ ;  /* 0x0000000816057899 */ /* 0x000fe200080006ff */
[----:B------:R-:W0:Y:S03]  /*0420*/  LDCU.64 UR24, c[0x4][URZ] ;  /* 0x01000000ff1877ac */ /* 0x000e260008000a00 */
[----:B------:R-:W-:Y:S01]  /*0430*/  ULOP3.LUT UR16, UR5, 0x80000000, URZ, 0xfc, !UPT ;  /* 0x8000000005107892 */ /* 0x000fe2000f8efcff */
[----:B------:R-:W-:Y:S01]  /*0440*/  UMOV UR7, URZ ;  /* 0x000000ff00077c82 */ /* 0x000fe20008000000 */
[----:B------:R-:W-:Y:S01]  /*0450*/  UMOV UR8, URZ ;  /* 0x000000ff00087c82 */ /* 0x000fe20008000000 */
[----:B------:R-:W-:Y:S01]  /*0460*/  UMOV UR5, URZ ;  /* 0x000000ff00057c82 */ /* 0x000fe20008000000 */
[----:B------:R-:W-:-:S08]  /*0470*/  UMOV UR6, URZ ;  /* 0x000000ff00067c82 */ /* 0x000fd00008000000 */
.L_x_2:
[----:B0-----:R-:W-:Y:S01]  /*0480*/  MOV R2, UR24 ;  /* 0x0000001800027c02 */ /* 0x001fe20008000f00 */
[----:B------:R-:W-:-:S05]  /*0490*/  IMAD.U32 R3, RZ, RZ, UR25 ;  /* 0x00000019ff037e24 */ /* 0x000fca000f8e00ff */
[----:B------:R-:W2:Y:S01]  /*04a0*/  LDG.E.CONSTANT R2, desc[UR14][R2.64] ;  /* 0x0000000e02027981 */ /* 0x000ea2000c1e9900 */
[----:B------:R-:W-:Y:S02]  /*04b0*/  UISETP.EQ.AND UP5, UPT, UR6, URZ, UPT ;  /* 0x000000ff0600728c */ /* 0x000fe4000bfa2270 */
[----:B------:R-:W-:Y:S02]  /*04c0*/  UIADD3 UR5, UPT, UPT, UR5, 0x1, URZ ;  /* 0x0000000105057890 */ /* 0x000fe4000fffe0ff */
[----:B------:R-:W-:Y:S02]  /*04d0*/  UISETP.EQ.AND UP4, UPT, UR6, 0x4, UPT ;  /* 0x000000040600788c */ /* 0x000fe4000bf82270 */
[----:B------:R-:W-:Y:S02]  /*04e0*/  UISETP.EQ.AND UP3, UPT, UR6, 0x8, UPT ;  /* 0x000000080600788c */ /* 0x000fe4000bf62270 */
[----:B------:R-:W-:Y:S02]  /*04f0*/  UISETP.EQ.AND UP2, UPT, UR6, 0xc, UPT ;  /* 0x0000000c0600788c */ /* 0x000fe4000bf42270 */
[----:B------:R-:W-:-:S02]  /*0500*/  UISETP.EQ.AND UP1, UPT, UR6, 0x10, UPT ;  /* 0x000000100600788c */ /* 0x000fc4000bf22270 */
[----:B------:R-:W-:-:S04]  /*0510*/  UIADD3 UR24, UP6, UPT, UR24, 0x4, URZ ;  /* 0x0000000418187890 */ /* 0x000fc8000ffde0ff */
[----:B------:R-:W-:Y:S01]  /*0520*/  UIADD3.X UR25, UPT, UPT, URZ, UR25, URZ, UP6, !UPT ;  /* 0x00000019ff197290 */ /* 0x000fe2000b7fe4ff */
[----:B--2---:R-:W-:-:S13]  /*0530*/  R2UR UR12, R2 ;  /* 0x00000000020c72ca */ /* 0x004fda00000e0000 */
[----:B------:R-:W-:-:S04]  /*0540*/  UIMAD.WIDE.U32 UR12, UR12, UR16, URZ ;  /* 0x000000100c0c72a5 */ /* 0x000fc8000f8e00ff */
[----:B------:R-:W-:-:S04]  /*0550*/  UIADD3 UR11, UP0, UPT, UR12, UR7, URZ ;  /* 0x000000070c0b7290 */ /* 0x000fc8000ff1e0ff */
[----:B------:R-:W-:Y:S02]  /*0560*/  UIADD3.X UR7, UPT, UPT, UR13, UR8, URZ, UP0, !UPT ;  /* 0x000000080d077290 */ /* 0x000fe400087fe4ff */
[----:B------:R-:W-:Y:S01]  /*0570*/  UISETP.EQ.AND UP0, UPT, UR6, 0x14, UPT ;  /* 0x000000140600788c */ /* 0x000fe2000bf02270 */
[----:B------:R-:W-:Y:S01]  /*0580*/  @UP5 UMOV UR10, UR11 ;  /* 0x0000000b000a5c82 */ /* 0x000fe20008000000 */
[----:B------:R-:W-:Y:S02]  /*0590*/  UISETP.NE.AND UP5, UPT, UR5, 0x6, UPT ;  /* 0x000000060500788c */ /* 0x000fe4000bfa5270 */
[----:B------:R-:W-:Y:S01]  /*05a0*/  UIADD3 UR6, UPT, UPT, UR6, 0x4, URZ ;  /* 0x0000000406067890 */ /* 0x000fe2000fffe0ff */
[----:B------:R-:W-:Y:S01]  /*05b0*/  @UP4 UMOV UR17, UR11 ;  /* 0x0000000b00114c82 */ /* 0x000fe20008000000 */
[----:B------:R-:W-:Y:S01]  /*05c0*/  @UP3 UMOV UR18, UR11 ;  /* 0x0000000b00123c82 */ /* 0x000fe20008000000 */
[----:B------:R-:W-:Y:S01]  /*05d0*/  @UP2 UMOV UR19, UR11 ;  /* 0x0000000b00132c82 */ /* 0x000fe20008000000 */
[----:B------:R-:W-:-:S03]  /*05e0*/  @UP1 UMOV UR20, UR11 ;  /* 0x0000000b00141c82 */ /* 0x000fc60008000000 */
[----:B------:R-:W-:Y:S01]  /*05f0*/  @UP0 UMOV UR21, UR11 ;  /* 0x0000000b00150c82 */ /* 0x000fe20008000000 */
[----:B------:R-:W-:Y:S05]  /*0600*/  BRA.U UP5, `(.L_x_2) ;  /* 0xfffffffd059c7547 */ /* 0x000fea000b83ffff */
[----:B------:R-:W-:-:S04]  /*0610*/  USHF.R.U32.HI UR5, URZ, 0x17, UR22 ;  /* 0x00000017ff057899 */ /* 0x000fc80008011616 */
[----:B------:R-:W-:Y:S02]  /*0620*/  ULOP3.LUT UR6, UR5, 0xe0, URZ, 0xc0, !UPT ;  /* 0x000000e005067892 */ /* 0x000fe4000f8ec0ff */
[----:B------:R-:W-:Y:S02]  /*0630*/  ULOP3.LUT UP5, URZ, UR5, 0x1f, URZ, 0xc0, !UPT ;  /* 0x0000001f05ff7892 */ /* 0x000fe4000f8ac0ff */
[----:B------:R-:W-:-:S04]  /*0640*/  UIADD3 UR6, UPT, UPT, UR6, -0x80, URZ ;  /* 0xffffff8006067890 */ /* 0x000fc8000fffe0ff */
[----:B------:R-:W-:-:S04]  /*0650*/  USHF.R.U32.HI UR6, URZ, 0x5, UR6 ;  /* 0x00000005ff067899 */ /* 0x000fc80008011606 */
[----:B------:R-:W-:-:S04]  /*0660*/  ULEA UR12, -UR6, URZ, 0x2 ;  /* 0x000000ff060c7291 */ /* 0x000fc8000f8e11ff */
[----:B------:R-:W-:Y:S02]  /*0670*/  UISETP.EQ.AND UP0, UPT, UR12, -0x18, UPT ;  /* 0xffffffe80c00788c */ /* 0x000fe4000bf02270 */
[----:B------:R-:W-:Y:S02]  /*0680*/  UISETP.EQ.AND UP6, UPT, UR12, -0x14, UPT ;  /* 0xffffffec0c00788c */ /* 0x000fe4000bfc2270 */
[----:B------:R-:W-:Y:S02]  /*0690*/  UISETP.EQ.AND UP4, UPT, UR12, -0x10, UPT ;  /* 0xfffffff00c00788c */ /* 0x000fe4000bf82270 */
[----:B------:R-:W-:Y:S02]  /*06a0*/  UISETP.EQ.AND UP3, UPT, UR12, -0xc, UPT ;  /* 0xfffffff40c00788c */ /* 0x000fe4000bf62270 */
[----:B------:R-:W-:Y:S02]  /*06b0*/  UISETP.EQ.AND UP2, UPT, UR12, -0x8, UPT ;  /* 0xfffffff80c00788c */ /* 0x000fe4000bf42270 */
[----:B------:R-:W-:Y:S01]  /*06c0*/  UISETP.EQ.AND UP1, UPT, UR12, -0x4, UPT ;  /* 0xfffffffc0c00788c */ /* 0x000fe2000bf22270 */
[----:B------:R-:W-:Y:S01]  /*06d0*/  @UP0 UMOV UR6, UR10 ;  /* 0x0000000a00060c82 */ /* 0x000fe20008000000 */
[----:B------:R-:W-:Y:S01]  /*06e0*/  UISETP.EQ.AND UP0, UPT, UR12, URZ, UPT ;  /* 0x000000ff0c00728c */ /* 0x000fe2000bf02270 */
[----:B------:R-:W-:Y:S01]  /*06f0*/  @UP6 UMOV UR6, UR17 ;  /* 0x0000001100066c82 */ /* 0x000fe20008000000 */
[----:B------:R-:W-:Y:S01]  /*0700*/  @UP6 UMOV UR8, UR10 ;  /* 0x0000000a00086c82 */ /* 0x000fe20008000000 */
[----:B------:R-:W-:Y:S01]  /*0710*/  UISETP.EQ.AND UP6, UPT, UR12, 0x4, UPT ;  /* 0x000000040c00788c */ /* 0x000fe2000bfc2270 */
[----:B------:R-:W-:Y:S01]  /*0720*/  @UP4 UMOV UR8, UR17 ;  /* 0x0000001100084c82 */ /* 0x000fe20008000000 */
        /* <DEDUP_REMOVED lines=10> */
[----:B------:R-:W-:Y:S05]  /*07d0*/  BRA.U !UP5, `(.L_x_3) ;  /* 0x000000010d2c7547 */ /* 0x000fea000b800000 */
[----:B------:R-:W-:Y:S01]  /*07e0*/  @UP4 UMOV UR11, UR10 ;  /* 0x0000000a000b4c82 */ /* 0x000fe20008000000 */
[----:B------:R-:W-:Y:S01]  /*07f0*/  UISETP.EQ.AND UP4, UPT, UR12, 0x8, UPT ;  /* 0x000000080c00788c */ /* 0x000fe2000bf82270 */
[----:B------:R-:W-:Y:S01]  /*0800*/  @UP3 UMOV UR11, UR17 ;  /* 0x00000011000b3c82 */ /* 0x000fe20008000000 */
[----:B------:R-:W-:Y:S01]  /*0810*/  @UP2 UMOV UR11, UR18 ;  /* 0x00000012000b2c82 */ /* 0x000fe20008000000 */
[----:B------:R-:W-:Y:S01]  /*0820*/  @UP1 UMOV UR11, UR19 ;  /* 0x00000013000b1c82 */ /* 0x000fe20008000000 */
[----:B------:R-:W-:Y:S01]  /*0830*/  ULOP3.LUT UR5, UR5, 0x1f, URZ, 0xc0, !UPT ;  /* 0x0000001f05057892 */ /* 0x000fe2000f8ec0ff */
[----:B------:R-:W-:Y:S01]  /*0840*/  @UP0 UMOV UR11, UR20 ;  /* 0x00000014000b0c82 */ /* 0x000fe20008000000 */
[----:B------:R-:W-:Y:S02]  /*0850*/  @UP6 UMOV UR11, UR21 ;  /* 0x00000015000b6c82 */ /* 0x000fe40008000000 */
[----:B------:R-:W-:-:S03]  /*0860*/  USHF.L.W.U32.HI UR6, UR8, UR5, UR6 ;  /* 0x0000000508067299 */ /* 0x000fc60008010e06 */
[----:B------:R-:W-:Y:S02]  /*0870*/  @UP4 UMOV UR11, UR7 ;  /* 0x00000007000b4c82 */ /* 0x000fe40008000000 */
[----:B------:R-:W-:-:S12]  /*0880*/  USHF.L.W.U32.HI UR8, UR11, UR5, UR8 ;  /* 0x000000050b087299 */ /* 0x000fd80008010e08 */
.L_x_3:
[----:B------:R-:W-:Y:S02]  /*0890*/  USHF.L.W.U32.HI UR5, UR8, 0x2, UR6 ;  /* 0x0000000208057899 */ /* 0x000fe40008010e06 */
[----:B------:R-:W-:Y:S02]  /*08a0*/  USHF.L.U32 UR8, UR8, 0x2, URZ ;  /* 0x0000000208087899 */ /* 0x000fe400080006ff */
[----:B------:R-:W-:Y:S02]  /*08b0*/  USHF.R.S32.HI UR7, URZ, 0x1f, UR5 ;  /* 0x0000001fff077899 */ /* 0x000fe40008011405 */
[----:B------:R-:W-:Y:S02]  /*08c0*/  USHF.R.U32.HI UR6, URZ, 0x1e, UR6 ;  /* 0x0000001eff067899 */ /* 0x000fe40008011606 */
[----:B------:R-:W-:Y:S02]  /*08d0*/  ULOP3.LUT UR13, UR7, UR5, URZ, 0x3c, !UPT ;  /* 0x00000005070d7292 */ /* 0x000fe4000f8e3cff */
[----:B------:R-:W-:-:S02]  /*08e0*/  ULOP3.LUT UR12, UR7, UR8, URZ, 0x3c, !UPT ;  /* 0x00000008070c7292 */ /* 0x000fc4000f8e3cff */
[----:B------:R-:W-:Y:S02]  /*08f0*/  UISETP.GE.AND UP0, UPT, UR22, URZ, UPT ;  /* 0x000000ff1600728c */ /* 0x000fe4000bf06270 */
[----:B------:R-:W-:Y:S02]  /*0900*/  ULEA.HI UR6, UR5, UR6, URZ, 0x1 ;  /* 0x0000000605067291 */ /* 0x000fe4000f8f08ff */
[----:B------:R-:W-:Y:S02]  /*0910*/  ULOP3.LUT UR5, UR5, UR22, URZ, 0x3c, !UPT ;  /* 0x0000001605057292 */ /* 0x000fe4000f8e3cff */
[----:B------:R-:W-:Y:S01]  /*0920*/  UIADD3 UR7, UPT, UPT, -UR6, URZ, URZ ;  /* 0x000000ff06077290 */ /* 0x000fe2000fffe1ff */
[----:B------:R-:W0:Y:S01]  /*0930*/  I2F.F64.S64 R2, UR12 ;  /* 0x0000000c00027d12 */ /* 0x000e220008301c00 */
[----:B------:R-:W-:Y:S01]  /*0940*/  UMOV UR12, 0x54442d19 ;  /* 0x54442d19000c7882 */ /* 0x000fe20000000000 */
[----:B------:R-:W-:Y:S01]  /*0950*/  UMOV UR13, 0x3bf921fb ;  /* 0x3bf921fb000d7882 */ /* 0x000fe20000000000 */
[----:B------:R-:W-:-:S03]  /*0960*/  ISETP.LE.AND P0, PT, RZ, UR5, PT ;  /* 0x00000005ff007c0c */ /* 0x000fc6000bf03270 */
[----:B------:R-:W-:Y:S02]  /*0970*/  @!UP0 UMOV UR6, UR7 ;  /* 0x0000000700068c82 */ /* 0x000fe40008000000 */
[----:B------:R-:W-:Y:S01]  /*0980*/  MOV R0, UR6 ;  /* 0x0000000600007c02 */ /* 0x000fe20008000f00 */
[----:B0-----:R-:W-:-:S10]  /*0990*/  DMUL R2, R2, UR12 ;  /* 0x0000000c02027c28 */ /* 0x001fd40008000000 */
[----:B------:R-:W0:Y:S02]  /*09a0*/  F2F.F32.F64 R2, R2 ;  /* 0x0000000200027310 */ /* 0x000e240000301000 */
[----:B0-----:R-:W-:-:S07]  /*09b0*/  FSEL R17, -R2, R2, !P0 ;  /* 0x0000000202117208 */ /* 0x001fce0004000100 */
.L_x_1:
[----:B------:R-:W-:Y:S01]  /*09c0*/  MOV R2, 0x37cbac00 ;  /* 0x37cbac0000027802 */ /* 0x000fe20000000f00 */
[----:B------:R-:W-:Y:S01]  /*09d0*/  FMUL R3, R17, R17 ;  /* 0x0000001111037220 */ /* 0x000fe20000400000 */
[C---:B------:R-:W-:Y:S01]  /*09e0*/  LOP3.LUT R21, R0.reuse, 0x1, RZ, 0xc0, !PT ;  /* 0x0000000100157812 */ /* 0x040fe200078ec0ff */
[----:B------:R-:W-:Y:S01]  /*09f0*/  IMAD.MOV.U32 R22, RZ, RZ, 0x3c0885e4 ;  /* 0x3c0885e4ff167424 */ /* 0x000fe200078e00ff */
[----:B------:R-:W-:Y:S01]  /*0a00*/  IADD3 R23, PT, PT, R0, 0x1, RZ ;  /* 0x0000000100177810 */ /* 0x000fe20007ffe0ff */
[----:B------:R-:W-:Y:S01]  /*0a10*/  FFMA R2, R3, R2, -0.0013887860113754868507 ;  /* 0xbab607ed03027423 */ /* 0x000fe20000000002 */
[----:B------:R-:W-:Y:S02]  /*0a20*/  ISETP.NE.U32.AND P1, PT, R21, 0x1, PT ;  /* 0x000000011500780c */ /* 0x000fe40003f25070 */
[----:B------:R-:W-:Y:S02]  /*0a30*/  MOV R21, 0x3e2aaaa8 ;  /* 0x3e2aaaa800157802 */ /* 0x000fe40000000f00 */
[----:B------:R-:W-:-:S02]  /*0a40*/  FSEL R2, R2, -0.00019574658654164522886, P1 ;  /* 0xb94d415302027808 */ /* 0x000fc40000800000 */
[----:B------:R-:W-:Y:S02]  /*0a50*/  FSEL R0, R22, 0.041666727513074874878, !P1 ;  /* 0x3d2aaabb16007808 */ /* 0x000fe40004800000 */
[----:B------:R-:W-:Y:S02]  /*0a60*/  LOP3.LUT P0, RZ, R23, 0x2, RZ, 0xc0, !PT ;  /* 0x0000000217ff7812 */ /* 0x000fe4000780c0ff */
[----:B------:R-:W-:Y:S01]  /*0a70*/  FSEL R23, -R21, -0.4999999701976776123, !P1 ;  /* 0xbeffffff15177808 */ /* 0x000fe20004800100 */
[----:B------:R-:W-:Y:S01]  /*0a80*/  FFMA R2, R3, R2, R0 ;  /* 0x0000000203027223 */ /* 0x000fe20000000000 */
[----:B------:R-:W-:Y:S01]  /*0a90*/  FSEL R0, R17, 1, !P1 ;  /* 0x3f80000011007808 */ /* 0x000fe20004800000 */
[----:B------:R-:W-:Y:S02]  /*0aa0*/  IMAD.U32 R17, RZ, RZ, UR22 ;  /* 0x00000016ff117e24 */ /* 0x000fe4000f8e00ff */
[C---:B------:R-:W-:Y:S02]  /*0ab0*/  FFMA R2, R3.reuse, R2, R23 ;  /* 0x0000000203027223 */ /* 0x040fe40000000017 */
[----:B------:R-:W-:Y:S01]  /*0ac0*/  FFMA R3, R3, R0, RZ ;  /* 0x0000000003037223 */ /* 0x000fe200000000ff */
[----:B------:R-:W-:-:S03]  /*0ad0*/  FSETP.GE.AND P1, PT, |R17|, 105615, PT ;  /* 0x47ce47801100780b */ /* 0x000fc60003f26200 */
[----:B------:R-:W-:-:S04]  /*0ae0*/  FFMA R17, R3, R2, R0 ;  /* 0x0000000203117223 */ /* 0x000fc80000000000 */
[----:B------:R-:W-:-:S06]  /*0af0*/  @P0 FADD R17, RZ, -R17 ;  /* 0x80000011ff110221 */ /* 0x000fcc0000000000 */
[----:B------:R-:W-:Y:S05]  /*0b00*/  @!P1 BRA `(.L_x_4) ;  /* 0x0000000400789947 */ /* 0x000fea0003800000 */
[----:B------:R-:W-:-:S04]  /*0b10*/  MOV R0, UR22 ;  /* 0x0000001600007c02 */ /* 0x000fc80008000f00 */
        /* <DEDUP_REMOVED lines=9> */
[----:B------:R-:W-:-:S09]  /*0bb0*/  UMOV UR5, URZ ;  /* 0x000000ff00057c82 */ /* 0x000fd20008000000 */
.L_x_5:
[----:B0-----:R-:W-:-:S06]  /*0bc0*/  UIMAD.WIDE.U32 UR12, UR5, 0x4, UR24 ;  /* 0x00000004050c78a5 */ /* 0x001fcc000f8e0018 */
[----:B------:R-:W-:Y:S01]  /*0bd0*/  IMAD.U32 R2, RZ, RZ, UR12 ;  /* 0x0000000cff027e24 */ /* 0x000fe2000f8e00ff */
[----:B------:R-:W-:-:S05]  /*0be0*/  MOV R3, UR13 ;  /* 0x0000000d00037c02 */ /* 0x000fca0008000f00 */
[----:B------:R-:W2:Y:S01]  /*0bf0*/  LDG.E.CONSTANT R2, desc[UR14][R2.64] ;  /* 0x0000000e02027981 */ /* 0x000ea2000c1e9900 */
[----:B------:R-:W-:Y:S02]  /*0c00*/  USHF.L.U32 UR8, UR5, 0x2, URZ ;  /* 0x0000000205087899 */ /* 0x000fe400080006ff */
[----:B------:R-:W-:Y:S02]  /*0c10*/  UIADD3 UR5, UPT, UPT, UR5, 0x1, URZ ;  /* 0x0000000105057890 */ /* 0x000fe4000fffe0ff */
[----:B------:R-:W-:Y:S02]  /*0c20*/  UISETP.EQ.AND UP0, UPT, UR8, URZ, UPT ;  /* 0x000000ff0800728c */ /* 0x000fe4000bf02270 */
[----:B------:R-:W-:Y:S02]  /*0c30*/  UISETP.EQ.AND UP5, UPT, UR8, 0x4, UPT ;  /* 0x000000040800788c */ /* 0x000fe4000bfa2270 */
[----:B------:R-:W-:Y:S02]  /*0c40*/  UISETP.EQ.AND UP4, UPT, UR8, 0x8, UPT ;  /* 0x000000080800788c */ /* 0x000fe4000bf82270 */
[----:B------:R-:W-:-:S02]  /*0c50*/  UISETP.EQ.AND UP3, UPT, UR8, 0xc, UPT ;  /* 0x0000000c0800788c */ /* 0x000fc4000bf62270 */
[----:B------:R-:W-:Y:S02]  /*0c60*/  UISETP.EQ.AND UP2, UPT, UR8, 0x10, UPT ;  /* 0x000000100800788c */ /* 0x000fe4000bf42270 */
[----:B------:R-:W-:Y:S01]  /*0c70*/  UISETP.EQ.AND UP1, UPT, UR8, 0x14, UPT ;  /* 0x000000140800788c */ /* 0x000fe2000bf22270 */
[----:B--2---:R-:W-:-:S13]  /*0c80*/  R2UR UR12, R2 ;  /* 0x00000000020c72ca */ /* 0x004fda00000e0000 */
[----:B------:R-:W-:-:S04]  /*0c90*/  UIMAD.WIDE.U32 UR12, UR12, UR11, URZ ;  /* 0x0000000b0c0c72a5 */ /* 0x000fc8000f8e00ff */
[----:B------:R-:W-:-:S04]  /*0ca0*/  UIADD3 UR8, UP6, UPT, UR12, UR6, URZ ;  /* 0x000000060c087290 */ /* 0x000fc8000ffde0ff */
[----:B------:R-:W-:Y:S02]  /*0cb0*/  UIADD3.X UR6, UPT, UPT, UR13, UR7, URZ, UP6, !UPT ;  /* 0x000000070d067290 */ /* 0x000fe4000b7fe4ff */
[----:B------:R-:W-:Y:S01]  /*0cc0*/  UISETP.NE.AND UP6, UPT, UR5, 0x6, UPT ;  /* 0x000000060500788c */ /* 0x000fe2000bfc5270 */
[----:B------:R-:W-:Y:S01]  /*0cd0*/  @UP0 UMOV UR10, UR8 ;  /* 0x00000008000a0c82 */ /* 0x000fe20008000000 */
[----:B------:R-:W-:Y:S01]  /*0ce0*/  @UP5 UMOV UR17, UR8 ;  /* 0x0000000800115c82 */ /* 0x000fe20008000000 */
[----:B------:R-:W-:Y:S01]  /*0cf0*/  @UP4 UMOV UR18, UR8 ;  /* 0x0000000800124c82 */ /* 0x000fe20008000000 */
[----:B------:R-:W-:Y:S01]  /*0d00*/  @UP3 UMOV UR19, UR8 ;  /* 0x0000000800133c82 */ /* 0x000fe20008000000 */
[----:B------:R-:W-:Y:S01]  /*0d10*/  @UP2 UMOV UR20, UR8 ;  /* 0x0000000800142c82 */ /* 0x000fe20008000000 */
[----:B------:R-:W-:-:S03]  /*0d20*/  @UP1 UMOV UR21, UR8 ;  /* 0x0000000800151c82 */ /* 0x000fc60008000000 */
        /* <DEDUP_REMOVED lines=41> */
.L_x_6:
        /* <DEDUP_REMOVED lines=19> */
.L_x_4:
[----:B------:R-:W-:Y:S02]  /*10f0*/  IMAD.MOV.U32 R0, RZ, RZ, 0x37cbac00 ;  /* 0x37cbac00ff007424 */ /* 0x000fe400078e00ff */
[----:B------:R-:W-:Y:S01]  /*1100*/  FMUL R23, R19, R19 ;  /* 0x0000001313177220 */ /* 0x000fe20000400000 */
[----:B------:R-:W-:Y:S01]  /*1110*/  LOP3.LUT R2, R20, 0x1, RZ, 0xc0, !PT ;  /* 0x0000000114027812 */ /* 0x000fe200078ec0ff */
[----:B------:R-:W0:Y:S01]  /*1120*/  LDCU UR5, c[0x0][0x38c] ;  /* 0x00007180ff0577ac */ /* 0x000e220008000800 */
[----:B------:R-:W-:Y:S01]  /*1130*/  MOV R22, 0x3c0885e4 ;  /* 0x3c0885e400167802 */ /* 0x000fe20000000f00 */
[----:B------:R-:W-:Y:S01]  /*1140*/  FFMA R0, R23, R0, -0.0013887860113754868507 ;  /* 0xbab607ed17007423 */ /* 0x000fe20000000000 */
[----:B------:R-:W-:Y:S01]  /*1150*/  ISETP.NE.U32.AND P0, PT, R2, 0x1, PT ;  /* 0x000000010200780c */ /* 0x000fe20003f05070 */
[----:B-----5:R-:W-:Y:S01]  /*1160*/  FADD R18, R5, -R18 ;  /* 0x8000001205127221 */ /* 0x020fe20000000000 */
[----:B------:R-:W1:Y:S01]  /*1170*/  LDC.64 R2, c[0x0][0x3a8] ;  /* 0x0000ea00ff027b82 */ /* 0x000e620000000a00 */
[----:B------:R-:W-:-:S02]  /*1180*/  LOP3.LUT P1, RZ, R20, 0x2, RZ, 0xc0, !PT ;  /* 0x0000000214ff7812 */ /* 0x000fc4000782c0ff */
[----:B------:R-:W-:Y:S02]  /*1190*/  FSEL R0, R0, -0.00019574658654164522886, !P0 ;  /* 0xb94d415300007808 */ /* 0x000fe40004000000 */
[----:B------:R-:W-:Y:S02]  /*11a0*/  FSEL R22, R22, 0.041666727513074874878, P0 ;  /* 0x3d2aaabb16167808 */ /* 0x000fe40000000000 */
[----:B------:R-:W-:-:S03]  /*11b0*/  FSEL R21, -R21, -0.4999999701976776123, P0 ;  /* 0xbeffffff15157808 */ /* 0x000fc60000000100 */
[----:B------:R-:W-:Y:S01]  /*11c0*/  FFMA R22, R23, R0, R22 ;  /* 0x0000000017167223 */ /* 0x000fe20000000016 */
[----:B------:R-:W-:-:S03]  /*11d0*/  FSEL R0, R19, 1, P0 ;  /* 0x3f80000013007808 */ /* 0x000fc60000000000 */
[C---:B------:R-:W-:Y:S02]  /*11e0*/  FFMA R21, R23.reuse, R22, R21 ;  /* 0x0000001617157223 */ /* 0x040fe40000000015 */
[----:B------:R-:W-:Y:S01]  /*11f0*/  FFMA R19, R23, R0, RZ ;  /* 0x0000000017137223 */ /* 0x000fe200000000ff */
[----:B------:R-:W-:-:S03]  /*1200*/  MOV R23, UR9 ;  /* 0x0000000900177c02 */ /* 0x000fc60008000f00 */
[----:B------:R-:W-:Y:S01]  /*1210*/  FFMA R19, R19, R21, R0 ;  /* 0x0000001513137223 */ /* 0x000fe20000000000 */
[----:B------:R-:W-:Y:S01]  /*1220*/  FADD R0, R6, -R15 ;  /* 0x8000000f06007221 */ /* 0x000fe20000000000 */
[----:B------:R-:W-:Y:S02]  /*1230*/  IMAD R20, R23, UR4, R4 ;  /* 0x0000000417147c24 */ /* 0x000fe4000f8e0204 */
[----:B------:R-:W-:Y:S01]  /*1240*/  FADD R21, R7, -R16 ;  /* 0x8000001007157221 */ /* 0x000fe20000000000 */
[----:B------:R-:W-:Y:S01]  /*1250*/  @P1 FADD R19, RZ, -R19 ;  /* 0x80000013ff131221 */ /* 0x000fe20000000000 */
[----:B------:R-:W-:Y:S01]  /*1260*/  FADD R23, R11, -UR22 ;  /* 0x800000160b177e21 */ /* 0x000fe20008000000 */
[----:B0-----:R-:W-:Y:S01]  /*1270*/  IMAD R15, R20, UR5, RZ ;  /* 0x00000005140f7c24 */ /* 0x001fe2000f8e02ff */
[----:B------:R-:W0:Y:S01]  /*1280*/  LDCU UR5, c[0x0][0x380] ;  /* 0x00007000ff0577ac */ /* 0x000e220008000800 */
[----:B------:R-:W-:Y:S01]  /*1290*/  FMUL R20, R19, R0 ;  /* 0x0000000013147220 */ /* 0x000fe20000400000 */
[----:B------:R-:W-:Y:S01]  /*12a0*/  FMUL R25, R13, R19 ;  /* 0x000000130d197220 */ /* 0x000fe20000400000 */
[----:B-1----:R-:W-:-:S04]  /*12b0*/  IMAD.WIDE R2, R15, 0x4, R2 ;  /* 0x000000040f027825 */ /* 0x002fc800078e0202 */
[C---:B------:R-:W-:Y:S01]  /*12c0*/  FMUL R16, R12.reuse, R19 ;  /* 0x000000130c107220 */ /* 0x040fe20000400000 */
[-C--:B------:R-:W-:Y:S01]  /*12d0*/  FFMA R15, R17, R18.reuse, -R20 ;  /* 0x00000012110f7223 */ /* 0x080fe20000000814 */
[----:B------:R-:W-:Y:S01]  /*12e0*/  FMUL R18, R19, R18 ;  /* 0x0000001213127220 */ /* 0x000fe20000400000 */
[-C--:B------:R-:W-:Y:S01]  /*12f0*/  FFMA R25, R12, R17.reuse, -R25 ;  /* 0x000000110c197223 */ /* 0x080fe20000000819 */
[----:B------:R1:W-:Y:S01]  /*1300*/  STG.E desc[UR14][R2.64+0x8], R21 ;  /* 0x0000081502007986 */ /* 0x0003e2000c10190e */
[----:B------:R-:W-:Y:S01]  /*1310*/  UIADD3 UR4, UPT, UPT, UR4, 0x1, URZ ;  /* 0x0000000104047890 */ /* 0x000fe2000fffe0ff */
[----:B------:R-:W-:Y:S01]  /*1320*/  FFMA R19, R17, R0, R18 ;  /* 0x0000000011137223 */ /* 0x000fe20000000012 */
[----:B------:R-:W-:Y:S01]  /*1330*/  FFMA R17, R13, R17, R16 ;  /* 0x000000110d117223 */ /* 0x000fe20000000010 */
[----:B------:R1:W-:Y:S04]  /*1340*/  STG.E desc[UR14][R2.64+0x18], R23 ;  /* 0x0000181702007986 */ /* 0x0003e8000c10190e */
[----:B------:R1:W-:Y:S01]  /*1350*/  STG.E desc[UR14][R2.64], R15 ;  /* 0x0000000f02007986 */ /* 0x0003e2000c10190e */
[----:B0-----:R-:W-:-:S03]  /*1360*/  UISETP.NE.AND UP0, UPT, UR4, UR5, UPT ;  /* 0x000000050400728c */ /* 0x001fc6000bf05270 */
[----:B------:R1:W-:Y:S04]  /*1370*/  STG.E desc[UR14][R2.64+0x4], R19 ;  /* 0x0000041302007986 */ /* 0x0003e8000c10190e */
[----:B------:R1:W-:Y:S04]  /*1380*/  STG.E desc[UR14][R2.64+0x1c], R25 ;  /* 0x00001c1902007986 */ /* 0x0003e8000c10190e */
[----:B------:R1:W-:Y:S04]  /*1390*/  STG.E desc[UR14][R2.64+0xc], R8 ;  /* 0x00000c0802007986 */ /* 0x0003e8000c10190e */
[----:B------:R1:W-:Y:S04]  /*13a0*/  STG.E desc[UR14][R2.64+0x10], R9 ;  /* 0x0000100902007986 */ /* 0x0003e8000c10190e */
[----:B------:R1:W-:Y:S04]  /*13b0*/  STG.E desc[UR14][R2.64+0x14], R10 ;  /* 0x0000140a02007986 */ /* 0x0003e8000c10190e */
[----:B------:R1:W-:Y:S04]  /*13c0*/  STG.E desc[UR14][R2.64+0x24], R14 ;  /* 0x0000240e02007986 */ /* 0x0003e8000c10190e */
[----:B------:R1:W-:Y:S01]  /*13d0*/  STG.E desc[UR14][R2.64+0x20], R17 ;  /* 0x0000201102007986 */ /* 0x0003e2000c10190e */
[----:B------:R-:W-:Y:S05]  /*13e0*/  BRA.U UP0, `(.L_x_7) ;  /* 0xffffffed00787547 */ /* 0x000fea000b83ffff */
[----:B------:R-:W-:Y:S05]  /*13f0*/  EXIT ;  /* 0x000000000000794d */ /* 0x000fea0003800000 */
.L_x_8:
        /* <DEDUP_REMOVED lines=16> */
.L_x_10:


//--------------------- .nv.global.init           --------------------------
	.section	.nv.global.init,"aw",@progbits
	.align	4
.nv.global.init:
	.type		__cudart_i2opi_f,@object
	.size		__cudart_i2opi_f,(.L_0 - __cudart_i2opi_f)
__cudart_i2opi_f:
        /*0000*/ 	.byte	0x41, 0x90, 0x43, 0x3c, 0x99, 0x95, 0x62, 0xdb, 0xc0, 0xdd, 0x34, 0xf5, 0xd1, 0x57, 0x27, 0xfc
        /*0010*/ 	.byte	0x29, 0x15, 0x44, 0x4e, 0x6e, 0x83, 0xf9, 0xa2
.L_0:


//--------------------- .nv.shared.reserved.0     --------------------------
	.section	.nv.shared.reserved.0,"aw",@nobits
	.weak		__nv_reservedSMEM_offset_0_alias
	.size		__nv_reservedSMEM_offset_0_alias, 0, 64
	.other		__nv_reservedSMEM_offset_0_alias,@"STO_CUDA_RESERVED_SHARED STV_DEFAULT"
__nv_reservedSMEM_offset_0_alias:
	.zero		0
	.zero		64


//--------------------- .nv.constant0._Z23extract_last_pos_kerneliiiiPKfPf --------------------------
	.section	.nv.constant0._Z23extract_last_pos_kerneliiiiPKfPf,"a",@progbits
	.sectionflags	@""
	.align	4
.nv.constant0._Z23extract_last_pos_kerneliiiiPKfPf:
	.zero		928


//--------------------- .nv.constant0._Z27transform_trajectory_kerneliiiiPKfS0_S0_Pf --------------------------
	.section	.nv.constant0._Z27transform_trajectory_kerneliiiiPKfS0_S0_Pf,"a",@progbits
	.sectionflags	@""
	.align	4
.nv.constant0._Z27transform_trajectory_kerneliiiiPKfS0_S0_Pf:
	.zero		944


//--------------------- SYMBOLS --------------------------

	.type		.nv.reservedSmem.offset0,@object
	.size		.nv.reservedSmem.offset0,0x4
